//
// Generated by NVIDIA NVVM Compiler
//
// Compiler Build ID: CL-36424714
// Cuda compilation tools, release 13.0, V13.0.88
// Based on NVVM 20.0.0
//

.version 9.0
.target sm_100
.address_size 64

	// .globl	_Z8test_funP13__nv_bfloat16P13__nv_fp4_e2m1i

.visible .entry _Z8test_funP13__nv_bfloat16P13__nv_fp4_e2m1i(
	.param .u64 .ptr .align 1 _Z8test_funP13__nv_bfloat16P13__nv_fp4_e2m1i_param_0,
	.param .u64 .ptr .align 1 _Z8test_funP13__nv_bfloat16P13__nv_fp4_e2m1i_param_1,
	.param .u32 _Z8test_funP13__nv_bfloat16P13__nv_fp4_e2m1i_param_2
)
{
	.reg .pred 	%p<15>;
	.reg .b16 	%rs<24>;
	.reg .b32 	%r<15>;
	.reg .b32 	%f<2>;
	.reg .b64 	%rd<23>;
	.reg .b64 	%fd<3>;

	ld.param.u64 	%rd7, [_Z8test_funP13__nv_bfloat16P13__nv_fp4_e2m1i_param_0];
	ld.param.u64 	%rd8, [_Z8test_funP13__nv_bfloat16P13__nv_fp4_e2m1i_param_1];
	ld.param.u32 	%r6, [_Z8test_funP13__nv_bfloat16P13__nv_fp4_e2m1i_param_2];
	mov.u32 	%r14, %tid.x;
	setp.ge.s32 	%p1, %r14, %r6;
	@%p1 bra 	$L__BB0_11;
	mov.u32 	%r2, %ctaid.x;
	cvta.to.global.u64 	%rd1, %rd7;
	cvta.to.global.u64 	%rd2, %rd8;
$L__BB0_2:
	mul.wide.s32 	%rd9, %r14, 2;
	add.s64 	%rd10, %rd1, %rd9;
	ld.global.u16 	%r7, [%rd10];
	shl.b32 	%r8, %r7, 16;
	mov.b32 	%f1, %r8;
	cvt.f64.f32 	%fd1, %f1;
	mov.b64 	%rd3, %fd1;
	shr.u64 	%rd11, %rd3, 60;
	cvt.u16.u64 	%rs11, %rd11;
	and.b16  	%rs23, %rs11, 8;
	shr.u64 	%rd12, %rd3, 52;
	cvt.u16.u64 	%rs2, %rd12;
	shr.u64 	%rd13, %rd3, 51;
	cvt.u16.u64 	%rs12, %rd13;
	and.b16  	%rs3, %rs12, 1;
	abs.f64 	%fd2, %fd1;
	mov.b64 	%rd4, %fd2;
	setp.lt.u64 	%p2, %rd4, 4598175219545276417;
	mov.b16 	%rs22, 0;
	@%p2 bra 	$L__BB0_10;
	setp.lt.u64 	%p3, %rd4, 4618441417868443649;
	@%p3 bra 	$L__BB0_5;
	setp.gt.u64 	%p13, %rd4, 9218868437227405312;
	selp.b16 	%rs23, 0, %rs23, %p13;
	mov.b16 	%rs22, 7;
	bra.uni 	$L__BB0_10;
$L__BB0_5:
	setp.lt.u64 	%p4, %rd4, 4607182418800017408;
	@%p4 bra 	$L__BB0_7;
	shl.b16 	%rs16, %rs2, 1;
	or.b16  	%rs17, %rs16, %rs3;
	and.b64  	%rd19, %rd3, 2251799813685247;
	setp.gt.u64 	%p10, %rd19, 1125899906842624;
	and.b64  	%rd20, %rd3, 4503599627370495;
	setp.eq.s64 	%p11, %rd20, 3377699720527872;
	or.pred  	%p12, %p10, %p11;
	selp.u16 	%rs18, 1, 0, %p12;
	add.s16 	%rs19, %rs17, %rs18;
	add.s16 	%rs22, %rs19, 4;
	bra.uni 	$L__BB0_10;
$L__BB0_7:
	not.b16 	%rs13, %rs2;
	or.b16  	%rs14, %rs3, 2;
	cvt.u32.u16 	%r9, %rs14;
	cvt.u32.u16 	%r10, %rs13;
	and.b32  	%r11, %r10, 255;
	shr.u32 	%r4, %r9, %r11;
	or.b64  	%rd14, %rd3, 4503599627370496;
	mov.b64 	%rd15, 2251799813685248;
	shl.b64 	%rd16, %rd15, %r11;
	add.s64 	%rd17, %rd16, -1;
	and.b64  	%rd5, %rd17, %rd14;
	mov.b64 	%rd18, 1125899906842624;
	shl.b64 	%rd6, %rd18, %r11;
	setp.gt.u64 	%p5, %rd5, %rd6;
	@%p5 bra 	$L__BB0_9;
	cvt.u16.u32 	%rs22, %r4;
	setp.ne.s64 	%p6, %rd5, %rd6;
	and.b32  	%r13, %r4, 1;
	setp.eq.b32 	%p7, %r13, 1;
	not.pred 	%p8, %p7;
	or.pred  	%p9, %p6, %p8;
	@%p9 bra 	$L__BB0_10;
$L__BB0_9:
	cvt.u16.u32 	%rs15, %r4;
	add.s16 	%rs22, %rs15, 1;
$L__BB0_10:
	cvt.s64.s32 	%rd21, %r14;
	or.b16  	%rs21, %rs23, %rs22;
	add.s64 	%rd22, %rd2, %rd21;
	st.global.u8 	[%rd22], %rs21;
	add.s32 	%r14, %r14, %r2;
	setp.lt.s32 	%p14, %r14, %r6;
	@%p14 bra 	$L__BB0_2;
$L__BB0_11:
	ret;

}


// ===== COMPILED SASS (sm_100) =====

	.target	sm_100

	.elftype	@"ET_EXEC"


//--------------------- .note.nv.tkinfo           --------------------------
	.section	.note.nv.tkinfo,"",@"SHT_NOTE"
	.sectionflags	@"SHF_NOTE_NV_TKINFO"
	.tkinfo
        /*0018*/ 	.word	0x00000002
        /*0030*/ 	.string	""
        /*0030*/ 	.string	"ptxas"
        /*0030*/ 	.string	"Cuda compilation tools, release 13.0, V13.0.88"
        /*0030*/ 	.string	"Build cuda_13.0.r13.0/compiler.36424714_0"
        /*0030*/ 	.string	"-arch sm_100 -m 64 "



//--------------------- .note.nv.cuinfo           --------------------------
	.section	.note.nv.cuinfo,"",@"SHT_NOTE"
	.sectionflags	@"SHF_NOTE_NV_CUINFO"
        /*0018*/ 	.short	0x0002
        /*001a*/ 	.short	0x0064
        /*001c*/ 	.short	0x0082
	.zero		2


//--------------------- .nv.info                  --------------------------
	.section	.nv.info,"",@"SHT_CUDA_INFO"
	.align	4


	//----- nvinfo : EIATTR_REGCOUNT
	.align		4
        /*0000*/ 	.byte	0x04, 0x2f
        /*0002*/ 	.short	(.L_1 - .L_0)
	.align		4
.L_0:
        /*0004*/ 	.word	index@(_Z8test_funP13__nv_bfloat16P13__nv_fp4_e2m1i)
        /*0008*/ 	.word	0x00000010


	//----- nvinfo : EIATTR_FRAME_SIZE
	.align		4
.L_1:
        /*000c*/ 	.byte	0x04, 0x11
        /*000e*/ 	.short	(.L_3 - .L_2)
	.align		4
.L_2:
        /*0010*/ 	.word	index@(_Z8test_funP13__nv_bfloat16P13__nv_fp4_e2m1i)
        /*0014*/ 	.word	0x00000000


	//----- nvinfo : EIATTR_MIN_STACK_SIZE
	.align		4
.L_3:
        /*0018*/ 	.byte	0x04, 0x12
        /*001a*/ 	.short	(.L_5 - .L_4)
	.align		4
.L_4:
        /*001c*/ 	.word	index@(_Z8test_funP13__nv_bfloat16P13__nv_fp4_e2m1i)
        /*0020*/ 	.word	0x00000000
.L_5:


//--------------------- .nv.compat                --------------------------
	.section	.nv.compat,"",@"SHT_CUDA_COMPAT_INFO"
	.align	4
        /*0000*/ 	.byte	0x02, 0x09, 0x00, 0x00, 0x02, 0x02, 0x01, 0x00, 0x02, 0x05, 0x05, 0x00, 0x03, 0x07, 0x01, 0x01
        /*0010*/ 	.byte	0x02, 0x03, 0x00, 0x00, 0x02, 0x06, 0x01, 0x00, 0x04, 0x0b, 0x08, 0x00, 0x01, 0x00, 0x00, 0x00
        /*0020*/ 	.byte	0x00, 0x00, 0x00, 0x00


//--------------------- .nv.info._Z8test_funP13__nv_bfloat16P13__nv_fp4_e2m1i --------------------------
	.section	.nv.info._Z8test_funP13__nv_bfloat16P13__nv_fp4_e2m1i,"",@"SHT_CUDA_INFO"
	.sectionflags	@""
	.align	4


	//----- nvinfo : EIATTR_CUDA_API_VERSION
	.align		4
        /*0000*/ 	.byte	0x04, 0x37
        /*0002*/ 	.short	(.L_7 - .L_6)
.L_6:
        /*0004*/ 	.word	0x00000082


	//----- nvinfo : EIATTR_KPARAM_INFO
	.align		4
.L_7:
        /*0008*/ 	.byte	0x04, 0x17
        /*000a*/ 	.short	(.L_9 - .L_8)
.L_8:
        /*000c*/ 	.word	0x00000000
        /*0010*/ 	.short	0x0002
        /*0012*/ 	.short	0x0010
        /*0014*/ 	.byte	0x00, 0xf0, 0x11, 0x00


	//----- nvinfo : EIATTR_KPARAM_INFO
	.align		4
.L_9:
        /*0018*/ 	.byte	0x04, 0x17
        /*001a*/ 	.short	(.L_11 - .L_10)
.L_10:
        /*001c*/ 	.word	0x00000000
        /*0020*/ 	.short	0x0001
        /*0022*/ 	.short	0x0008
        /*0024*/ 	.byte	0x00, 0xf5, 0x21, 0x00


	//----- nvinfo : EIATTR_KPARAM_INFO
	.align		4
.L_11:
        /*0028*/ 	.byte	0x04, 0x17
        /*002a*/ 	.short	(.L_13 - .L_12)
.L_12:
        /*002c*/ 	.word	0x00000000
        /*0030*/ 	.short	0x0000
        /*0032*/ 	.short	0x0000
        /*0034*/ 	.byte	0x00, 0xf5, 0x21, 0x00


	//----- nvinfo : EIATTR_SPARSE_MMA_MASK
	.align		4
.L_13:
        /*0038*/ 	.byte	0x03, 0x50
        /*003a*/ 	.short	0x0000


	//----- nvinfo : EIATTR_MAXREG_COUNT
	.align		4
        /*003c*/ 	.byte	0x03, 0x1b
        /*003e*/ 	.short	0x00ff


	//----- nvinfo : EIATTR_MERCURY_ISA_VERSION
	.align		4
        /*0040*/ 	.byte	0x03, 0x5f
        /*0042*/ 	.short	0x0101


	//----- nvinfo : EIATTR_VRC_CTA_INIT_COUNT
	.align		4
        /*0044*/ 	.byte	0x02, 0x4a
	.zero		1
	.zero		1


	//----- nvinfo : EIATTR_EXIT_INSTR_OFFSETS
	.align		4
        /*0048*/ 	.byte	0x04, 0x1c
        /*004a*/ 	.short	(.L_15 - .L_14)


	//   ....[0]....
.L_14:
        /*004c*/ 	.word	0x00000040


	//   ....[1]....
        /*0050*/ 	.word	0x000004b0


	//----- nvinfo : EIATTR_CRS_STACK_SIZE
	.align		4
.L_15:
        /*0054*/ 	.byte	0x04, 0x1e
        /*0056*/ 	.short	(.L_17 - .L_16)
.L_16:
        /*0058*/ 	.word	0x00000000


	//----- nvinfo : EIATTR_CBANK_PARAM_SIZE
	.align		4
.L_17:
        /*005c*/ 	.byte	0x03, 0x19
        /*005e*/ 	.short	0x0014


	//----- nvinfo : EIATTR_PARAM_CBANK
	.align		4
        /*0060*/ 	.byte	0x04, 0x0a
        /*0062*/ 	.short	(.L_19 - .L_18)
	.align		4
.L_18:
        /*0064*/ 	.word	index@(.nv.constant0._Z8test_funP13__nv_bfloat16P13__nv_fp4_e2m1i)
        /*0068*/ 	.short	0x0380
        /*006a*/ 	.short	0x0014


	//----- nvinfo : EIATTR_SW_WAR
	.align		4
.L_19:
        /*006c*/ 	.byte	0x04, 0x36
        /*006e*/ 	.short	(.L_21 - .L_20)
.L_20:
        /*0070*/ 	.word	0x00000008
.L_21:


//--------------------- .nv.callgraph             --------------------------
	.section	.nv.callgraph,"",@"SHT_CUDA_CALLGRAPH"
	.align	4
	.sectionentsize	8
	.align		4
        /*0000*/ 	.word	0x00000000
	.align		4
        /*0004*/ 	.word	0xffffffff
	.align		4
        /*0008*/ 	.word	0x00000000
	.align		4
        /*000c*/ 	.word	0xfffffffe
	.align		4
        /*0010*/ 	.word	0x00000000
	.align		4
        /*0014*/ 	.word	0xfffffffd
	.align		4
        /*0018*/ 	.word	0x00000000
	.align		4
        /*001c*/ 	.word	0xfffffffc


//--------------------- .text._Z8test_funP13__nv_bfloat16P13__nv_fp4_e2m1i --------------------------
	.section	.text._Z8test_funP13__nv_bfloat16P13__nv_fp4_e2m1i,"ax",@progbits
	.align	128
        .global         _Z8test_funP13__nv_bfloat16P13__nv_fp4_e2m1i
        .type           _Z8test_funP13__nv_bfloat16P13__nv_fp4_e2m1i,@function
        .size           _Z8test_funP13__nv_bfloat16P13__nv_fp4_e2m1i,(.L_x_6 - _Z8test_funP13__nv_bfloat16P13__nv_fp4_e2m1i)
        .other          _Z8test_funP13__nv_bfloat16P13__nv_fp4_e2m1i,@"STO_CUDA_ENTRY STV_DEFAULT"
_Z8test_funP13__nv_bfloat16P13__nv_fp4_e2m1i:
.text._Z8test_funP13__nv_bfloat16P13__nv_fp4_e2m1i:
[----:B------:R-:W-:Y:S01]  /*0000*/  LDC R1, c[0x0][0x37c] ;  /* 0x0000df00ff017b82 */ /* 0x000fe20000000800 */
[----:B------:R-:W0:Y:S01]  /*0010*/  S2R R5, SR_TID.X ;  /* 0x0000000000057919 */ /* 0x000e220000002100 */
[----:B------:R-:W0:Y:S02]  /*0020*/  LDCU UR4, c[0x0][0x390] ;  /* 0x00007200ff0477ac */ /* 0x000e240008000800 */
[----:B0-----:R-:W-:-:S13]  /*0030*/  ISETP.GE.AND P0, PT, R5, UR4, PT ;  /* 0x0000000405007c0c */ /* 0x001fda000bf06270 */
[----:B------:R-:W-:Y:S05]  /*0040*/  @P0 EXIT ;  /* 0x000000000000094d */ /* 0x000fea0003800000 */
[----:B------:R-:W0:Y:S01]  /*0050*/  S2UR UR4, SR_CTAID.X ;  /* 0x00000000000479c3 */ /* 0x000e220000002500 */
[----:B------:R-:W1:Y:S01]  /*0060*/  LDCU.64 UR6, c[0x0][0x358] ;  /* 0x00006b00ff0677ac */ /* 0x000e620008000a00 */
[----:B------:R-:W2:Y:S06]  /*0070*/  LDCU UR5, c[0x0][0x390] ;  /* 0x00007200ff0577ac */ /* 0x000eac0008000800 */
[----:B------:R-:W3:Y:S01]  /*0080*/  LDC.64 R2, c[0x0][0x380] ;  /* 0x0000e000ff027b82 */ /* 0x000ee20000000a00 */
[----:B------:R-:W4:Y:S02]  /*0090*/  LDCU.64 UR8, c[0x0][0x388] ;  /* 0x00007100ff0877ac */ /* 0x000f240008000a00 */
.L_x_4:
[----:B---3--:R-:W-:-:S06]  /*00a0*/  IMAD.WIDE R8, R5, 0x2, R2 ;  /* 0x0000000205087825 */ /* 0x008fcc00078e0202 */
[----:B-1----:R-:W3:Y:S01]  /*00b0*/  LDG.E.U16 R8, desc[UR6][R8.64] ;  /* 0x0000000608087981 */ /* 0x002ee2000c1e1500 */
[----:B------:R-:W-:Y:S01]  /*00c0*/  BSSY.RECONVERGENT B0, `(.L_x_0) ;  /* 0x0000037000007945 */ /* 0x000fe20003800200 */
[----:B------:R-:W-:Y:S01]  /*00d0*/  PRMT R13, RZ, 0x7610, R13 ;  /* 0x00007610ff0d7816 */ /* 0x000fe2000000000d */
[----:B---3--:R-:W-:-:S06]  /*00e0*/  IMAD.U32 R6, R8, 0x10000, RZ ;  /* 0x0001000008067824 */ /* 0x008fcc00078e00ff */
[----:B------:R-:W1:Y:S02]  /*00f0*/  F2F.F64.F32 R6, R6 ;  /* 0x0000000600067310 */ /* 0x000e640000201800 */
[----:B-1----:R-:W-:Y:S01]  /*0100*/  DADD R10, -RZ, |R6| ;  /* 0x00000000ff0a7229 */ /* 0x002fe20000000506 */
[----:B------:R-:W-:-:S04]  /*0110*/  SHF.R.U32.HI R0, RZ, 0x1c, R7 ;  /* 0x0000001cff007819 */ /* 0x000fc80000011607 */
[----:B------:R-:W-:-:S05]  /*0120*/  LOP3.LUT R0, R0, 0x8, RZ, 0xc0, !PT ;  /* 0x0000000800007812 */ /* 0x000fca00078ec0ff */
[----:B------:R-:W-:-:S04]  /*0130*/  ISETP.GE.U32.AND P0, PT, R10, 0x1, PT ;  /* 0x000000010a00780c */ /* 0x000fc80003f06070 */
[----:B------:R-:W-:-:S13]  /*0140*/  ISETP.GE.U32.AND.EX P1, PT, R11, 0x3fd00000, PT, P0 ;  /* 0x3fd000000b00780c */ /* 0x000fda0003f26100 */
[----:B------:R-:W-:Y:S05]  /*0150*/  @!P1 BRA `(.L_x_1) ;  /* 0x0000000000b49947 */ /* 0x000fea0003800000 */
[----:B------:R-:W-:Y:S01]  /*0160*/  ISETP.GE.U32.AND.EX P0, PT, R11, 0x40180000, PT, P0 ;  /* 0x401800000b00780c */ /* 0x000fe20003f06100 */
[----:B------:R-:W-:-:S12]  /*0170*/  IMAD.MOV.U32 R13, RZ, RZ, 0x7 ;  /* 0x00000007ff0d7424 */ /* 0x000fd800078e00ff */
[----:B------:R-:W-:-:S04]  /*0180*/  @P0 ISETP.GT.U32.AND P1, PT, R10, RZ, PT ;  /* 0x000000ff0a00020c */ /* 0x000fc80003f24070 */
[----:B------:R-:W-:-:S04]  /*0190*/  @P0 ISETP.GT.U32.AND.EX P1, PT, R11, 0x7ff00000, PT, P1 ;  /* 0x7ff000000b00080c */ /* 0x000fc80003f24110 */
[----:B------:R-:W-:-:S04]  /*01a0*/  @P0 SEL R4, R0, RZ, !P1 ;  /* 0x000000ff00040207 */ /* 0x000fc80004800000 */
[----:B------:R-:W-:Y:S01]  /*01b0*/  @P0 PRMT R0, R4, 0x7610, R0 ;  /* 0x0000761004000816 */ /* 0x000fe20000000000 */
[----:B------:R-:W-:Y:S06]  /*01c0*/  @P0 BRA `(.L_x_1) ;  /* 0x0000000000980947 */ /* 0x000fec0003800000 */
[----:B------:R-:W-:Y:S02]  /*01d0*/  ISETP.GE.U32.AND P0, PT, R10, RZ, PT ;  /* 0x000000ff0a00720c */ /* 0x000fe40003f06070 */
[--C-:B------:R-:W-:Y:S02]  /*01e0*/  SHF.R.U32.HI R4, RZ, 0x13, R7.reuse ;  /* 0x00000013ff047819 */ /* 0x100fe40000011607 */
[----:B------:R-:W-:Y:S02]  /*01f0*/  ISETP.GE.U32.AND.EX P0, PT, R11, 0x3ff00000, PT, P0 ;  /* 0x3ff000000b00780c */ /* 0x000fe40003f06100 */
[----:B------:R-:W-:Y:S02]  /*0200*/  SHF.R.U32.HI R9, RZ, 0x14, R7 ;  /* 0x00000014ff097819 */ /* 0x000fe40000011607 */
[----:B------:R-:W-:-:S09]  /*0210*/  LOP3.LUT R8, R4, 0x1, RZ, 0xc0, !PT ;  /* 0x0000000104087812 */ /* 0x000fd200078ec0ff */
[----:B------:R-:W-:Y:S05]  /*0220*/  @!P0 BRA `(.L_x_2) ;  /* 0x0000000000308947 */ /* 0x000fea0003800000 */
[C---:B------:R-:W-:Y:S02]  /*0230*/  ISETP.NE.U32.AND P1, PT, R6.reuse, RZ, PT ;  /* 0x000000ff0600720c */ /* 0x040fe40003f25070 */
[C---:B------:R-:W-:Y:S02]  /*0240*/  LOP3.LUT R4, R7.reuse, 0xfffff, RZ, 0xc0, !PT ;  /* 0x000fffff07047812 */ /* 0x040fe400078ec0ff */
[----:B------:R-:W-:Y:S02]  /*0250*/  ISETP.GT.U32.AND P0, PT, R6, RZ, PT ;  /* 0x000000ff0600720c */ /* 0x000fe40003f04070 */
[----:B------:R-:W-:Y:S02]  /*0260*/  LOP3.LUT R6, R7, 0x7ffff, RZ, 0xc0, !PT ;  /* 0x0007ffff07067812 */ /* 0x000fe400078ec0ff */
[----:B------:R-:W-:Y:S01]  /*0270*/  ISETP.NE.AND.EX P1, PT, R4, 0xc0000, PT, P1 ;  /* 0x000c00000400780c */ /* 0x000fe20003f25310 */
[----:B------:R-:W-:-:S03]  /*0280*/  IMAD R4, R9, 0x2, R8 ;  /* 0x0000000209047824 */ /* 0x000fc600078e0208 */
[----:B------:R-:W-:Y:S01]  /*0290*/  ISETP.GT.U32.OR.EX P0, PT, R6, 0x40000, !P1, P0 ;  /* 0x000400000600780c */ /* 0x000fe20004f04500 */
[----:B------:R-:W-:-:S12]  /*02a0*/  VIADD R6, R4, 0x1 ;  /* 0x0000000104067836 */ /* 0x000fd80000000000 */
[----:B------:R-:W-:-:S04]  /*02b0*/  @!P0 IMAD.MOV R6, RZ, RZ, R4 ;  /* 0x000000ffff068224 */ /* 0x000fc800078e0204 */
[----:B------:R-:W-:-:S05]  /*02c0*/  VIADD R6, R6, 0x4 ;  /* 0x0000000406067836 */ /* 0x000fca0000000000 */
[----:B------:R-:W-:Y:S01]  /*02d0*/  PRMT R13, R6, 0x7610, R13 ;  /* 0x00007610060d7816 */ /* 0x000fe2000000000d */
[----:B------:R-:W-:Y:S06]  /*02e0*/  BRA `(.L_x_1) ;  /* 0x0000000000507947 */ /* 0x000fec0003800000 */
.L_x_2:
[----:B------:R-:W-:Y:S02]  /*02f0*/  LOP3.LUT R4, RZ, R9, RZ, 0x33, !PT ;  /* 0x00000009ff047212 */ /* 0x000fe400078e33ff */
[----:B------:R-:W-:Y:S02]  /*0300*/  IADD3 R11, P0, PT, RZ, -0x1, RZ ;  /* 0xffffffffff0b7810 */ /* 0x000fe40007f1e0ff */
[----:B------:R-:W-:Y:S02]  /*0310*/  LOP3.LUT R9, R4, 0xff, RZ, 0xc0, !PT ;  /* 0x000000ff04097812 */ /* 0x000fe400078ec0ff */
[----:B------:R-:W-:Y:S02]  /*0320*/  LOP3.LUT R11, R11, R6, RZ, 0xc0, !PT ;  /* 0x000000060b0b7212 */ /* 0x000fe400078ec0ff */
[-C--:B------:R-:W-:Y:S02]  /*0330*/  SHF.L.U64.HI R4, RZ, R9.reuse, 0x80000 ;  /* 0x00080000ff047419 */ /* 0x080fe40000010209 */
[----:B------:R-:W-:-:S02]  /*0340*/  SHF.L.U64.HI R13, RZ, R9, 0x40000 ;  /* 0x00040000ff0d7419 */ /* 0x000fc40000010209 */
[----:B------:R-:W-:Y:S02]  /*0350*/  IADD3.X R6, PT, PT, R4, -0x1, RZ, P0, !PT ;  /* 0xffffffff04067810 */ /* 0x000fe400007fe4ff */
[----:B------:R-:W-:Y:S02]  /*0360*/  ISETP.GT.U32.AND P0, PT, R11, RZ, PT ;  /* 0x000000ff0b00720c */ /* 0x000fe40003f04070 */
[----:B------:R-:W-:Y:S02]  /*0370*/  LOP3.LUT R6, R6, 0x100000, R7, 0xe0, !PT ;  /* 0x0010000006067812 */ /* 0x000fe400078ee007 */
[----:B------:R-:W-:Y:S02]  /*0380*/  LOP3.LUT R4, R8, 0x2, RZ, 0xfc, !PT ;  /* 0x0000000208047812 */ /* 0x000fe400078efcff */
[----:B------:R-:W-:Y:S02]  /*0390*/  ISETP.GT.U32.AND.EX P0, PT, R6, R13, PT, P0 ;  /* 0x0000000d0600720c */ /* 0x000fe40003f04100 */
[----:B------:R-:W-:-:S11]  /*03a0*/  SHF.R.U32.HI R4, RZ, R9, R4 ;  /* 0x00000009ff047219 */ /* 0x000fd60000011604 */
[----:B------:R-:W-:Y:S05]  /*03b0*/  @P0 BRA `(.L_x_3) ;  /* 0x0000000000180947 */ /* 0x000fea0003800000 */
[----:B------:R-:W-:Y:S02]  /*03c0*/  LOP3.LUT R7, R4, 0x1, RZ, 0xc0, !PT ;  /* 0x0000000104077812 */ /* 0x000fe400078ec0ff */
[----:B------:R-:W-:Y:S02]  /*03d0*/  ISETP.NE.U32.AND P1, PT, R11, RZ, PT ;  /* 0x000000ff0b00720c */ /* 0x000fe40003f25070 */
[----:B------:R-:W-:-:S04]  /*03e0*/  ISETP.NE.U32.AND P0, PT, R7, 0x1, PT ;  /* 0x000000010700780c */ /* 0x000fc80003f05070 */
[----:B------:R-:W-:Y:S02]  /*03f0*/  ISETP.NE.OR.EX P0, PT, R6, R13, P0, P1 ;  /* 0x0000000d0600720c */ /* 0x000fe40000705710 */
[----:B------:R-:W-:-:S11]  /*0400*/  PRMT R13, R4, 0x7610, R13 ;  /* 0x00007610040d7816 */ /* 0x000fd6000000000d */
[----:B------:R-:W-:Y:S05]  /*0410*/  @P0 BRA `(.L_x_1) ;  /* 0x0000000000040947 */ /* 0x000fea0003800000 */
.L_x_3:
[----:B------:R-:W-:-:S07]  /*0420*/  VIADD R13, R4, 0x1 ;  /* 0x00000001040d7836 */ /* 0x000fce0000000000 */
.L_x_1:
[----:B0-2-4-:R-:W-:Y:S05]  /*0430*/  BSYNC.RECONVERGENT B0 ;  /* 0x0000000000007941 */ /* 0x015fea0003800200 */
.L_x_0:
[C---:B------:R-:W-:Y:S02]  /*0440*/  IADD3 R6, P0, PT, R5.reuse, UR8, RZ ;  /* 0x0000000805067c10 */ /* 0x040fe4000ff1e0ff */
[----:B------:R-:W-:Y:S02]  /*0450*/  LOP3.LUT R13, R0, R13, RZ, 0xfc, !PT ;  /* 0x0000000d000d7212 */ /* 0x000fe400078efcff */
[C---:B------:R-:W-:Y:S01]  /*0460*/  LEA.HI.X.SX32 R7, R5.reuse, UR9, 0x1, P0 ;  /* 0x0000000905077c11 */ /* 0x040fe200080f0eff */
[----:B------:R-:W-:-:S04]  /*0470*/  VIADD R5, R5, UR4 ;  /* 0x0000000405057c36 */ /* 0x000fc80008000000 */
[----:B------:R0:W-:Y:S01]  /*0480*/  STG.E.U8 desc[UR6][R6.64], R13 ;  /* 0x0000000d06007986 */ /* 0x0001e2000c101106 */
[----:B------:R-:W-:-:S13]  /*0490*/  ISETP.GE.AND P0, PT, R5, UR5, PT ;  /* 0x0000000505007c0c */ /* 0x000fda000bf06270 */
[----:B0-----:R-:W-:Y:S05]  /*04a0*/  @!P0 BRA `(.L_x_4) ;  /* 0xfffffff800fc8947 */ /* 0x001fea000383ffff */
[----:B------:R-:W-:Y:S05]  /*04b0*/  EXIT ;  /* 0x000000000000794d */ /* 0x000fea0003800000 */
.L_x_5:
[----:B------:R-:W-:-:S00]  /*04c0*/  BRA `(.L_x_5) ;  /* 0xfffffffc00fc7947 */ /* 0x000fc0000383ffff */
[----:B------:R-:W-:-:S00]  /*04d0*/  NOP ;  /* 0x0000000000007918 */ /* 0x000fc00000000000 */
        /* <DEDUP_REMOVED lines=10> */
.L_x_6:


//--------------------- .nv.shared.reserved.0     --------------------------
	.section	.nv.shared.reserved.0,"aw",@nobits
	.weak		__nv_reservedSMEM_offset_0_alias
	.size		__nv_reservedSMEM_offset_0_alias, 0, 64
	.other		__nv_reservedSMEM_offset_0_alias,@"STO_CUDA_RESERVED_SHARED STV_DEFAULT"
__nv_reservedSMEM_offset_0_alias:
	.zero		0
	.zero		64


//--------------------- .nv.constant0._Z8test_funP13__nv_bfloat16P13__nv_fp4_e2m1i --------------------------
	.section	.nv.constant0._Z8test_funP13__nv_bfloat16P13__nv_fp4_e2m1i,"a",@progbits
	.sectionflags	@""
	.align	4
.nv.constant0._Z8test_funP13__nv_bfloat16P13__nv_fp4_e2m1i:
	.zero		916


//--------------------- SYMBOLS --------------------------

	.type		.nv.reservedSmem.offset0,@object
	.size		.nv.reservedSmem.offset0,0x4
